//
// Generated by NVIDIA NVVM Compiler
//
// Compiler Build ID: CL-36424714
// Cuda compilation tools, release 13.0, V13.0.88
// Based on NVVM 20.0.0
//

.version 9.0
.target sm_100
.address_size 64

	// .globl	_Z11matMulNaivePfPKfS1_iii
// _ZZ11matMulTiledPfPKfS1_iiiE3Ads has been demoted
// _ZZ11matMulTiledPfPKfS1_iiiE3Bds has been demoted

.visible .entry _Z11matMulNaivePfPKfS1_iii(
	.param .u64 .ptr .align 1 _Z11matMulNaivePfPKfS1_iii_param_0,
	.param .u64 .ptr .align 1 _Z11matMulNaivePfPKfS1_iii_param_1,
	.param .u64 .ptr .align 1 _Z11matMulNaivePfPKfS1_iii_param_2,
	.param .u32 _Z11matMulNaivePfPKfS1_iii_param_3,
	.param .u32 _Z11matMulNaivePfPKfS1_iii_param_4,
	.param .u32 _Z11matMulNaivePfPKfS1_iii_param_5
)
{
	.reg .pred 	%p<13>;
	.reg .b32 	%r<41>;
	.reg .b32 	%f<68>;
	.reg .b64 	%rd<53>;

	ld.param.u64 	%rd6, [_Z11matMulNaivePfPKfS1_iii_param_0];
	ld.param.u64 	%rd7, [_Z11matMulNaivePfPKfS1_iii_param_1];
	ld.param.u64 	%rd8, [_Z11matMulNaivePfPKfS1_iii_param_2];
	ld.param.u32 	%r20, [_Z11matMulNaivePfPKfS1_iii_param_3];
	ld.param.u32 	%r18, [_Z11matMulNaivePfPKfS1_iii_param_4];
	ld.param.u32 	%r19, [_Z11matMulNaivePfPKfS1_iii_param_5];
	cvta.to.global.u64 	%rd1, %rd8;
	cvta.to.global.u64 	%rd2, %rd7;
	mov.u32 	%r21, %ctaid.y;
	mov.u32 	%r22, %ntid.y;
	mov.u32 	%r23, %tid.y;
	mad.lo.s32 	%r1, %r21, %r22, %r23;
	mov.u32 	%r24, %ctaid.x;
	mov.u32 	%r25, %ntid.x;
	mov.u32 	%r26, %tid.x;
	mad.lo.s32 	%r2, %r24, %r25, %r26;
	setp.ge.s32 	%p1, %r1, %r20;
	setp.ge.s32 	%p2, %r2, %r19;
	or.pred  	%p3, %p1, %p2;
	@%p3 bra 	$L__BB0_14;
	setp.lt.s32 	%p4, %r18, 1;
	mov.f32 	%f67, 0f00000000;
	@%p4 bra 	$L__BB0_13;
	mul.lo.s32 	%r3, %r18, %r1;
	and.b32  	%r4, %r18, 7;
	setp.lt.u32 	%p5, %r18, 8;
	mov.f32 	%f67, 0f00000000;
	mov.b32 	%r39, 0;
	@%p5 bra 	$L__BB0_5;
	and.b32  	%r39, %r18, 2147483640;
	neg.s32 	%r37, %r39;
	shl.b32 	%r7, %r19, 3;
	mul.wide.u32 	%rd9, %r3, 4;
	add.s64 	%rd10, %rd9, %rd2;
	add.s64 	%rd52, %rd10, 16;
	mov.f32 	%f67, 0f00000000;
	mul.wide.s32 	%rd13, %r19, 4;
	mov.u32 	%r36, %r2;
$L__BB0_4:
	.pragma "nounroll";
	ld.global.f32 	%f17, [%rd52+-16];
	mul.wide.s32 	%rd11, %r36, 4;
	add.s64 	%rd12, %rd1, %rd11;
	ld.global.f32 	%f18, [%rd12];
	fma.rn.f32 	%f19, %f17, %f18, %f67;
	ld.global.f32 	%f20, [%rd52+-12];
	add.s64 	%rd14, %rd12, %rd13;
	ld.global.f32 	%f21, [%rd14];
	fma.rn.f32 	%f22, %f20, %f21, %f19;
	ld.global.f32 	%f23, [%rd52+-8];
	add.s64 	%rd15, %rd14, %rd13;
	ld.global.f32 	%f24, [%rd15];
	fma.rn.f32 	%f25, %f23, %f24, %f22;
	ld.global.f32 	%f26, [%rd52+-4];
	add.s64 	%rd16, %rd15, %rd13;
	ld.global.f32 	%f27, [%rd16];
	fma.rn.f32 	%f28, %f26, %f27, %f25;
	ld.global.f32 	%f29, [%rd52];
	add.s64 	%rd17, %rd16, %rd13;
	ld.global.f32 	%f30, [%rd17];
	fma.rn.f32 	%f31, %f29, %f30, %f28;
	ld.global.f32 	%f32, [%rd52+4];
	add.s64 	%rd18, %rd17, %rd13;
	ld.global.f32 	%f33, [%rd18];
	fma.rn.f32 	%f34, %f32, %f33, %f31;
	ld.global.f32 	%f35, [%rd52+8];
	add.s64 	%rd19, %rd18, %rd13;
	ld.global.f32 	%f36, [%rd19];
	fma.rn.f32 	%f37, %f35, %f36, %f34;
	ld.global.f32 	%f38, [%rd52+12];
	add.s64 	%rd20, %rd19, %rd13;
	ld.global.f32 	%f39, [%rd20];
	fma.rn.f32 	%f67, %f38, %f39, %f37;
	add.s32 	%r37, %r37, 8;
	add.s32 	%r36, %r36, %r7;
	add.s64 	%rd52, %rd52, 32;
	setp.ne.s32 	%p6, %r37, 0;
	@%p6 bra 	$L__BB0_4;
$L__BB0_5:
	setp.eq.s32 	%p7, %r4, 0;
	@%p7 bra 	$L__BB0_13;
	and.b32  	%r13, %r18, 3;
	setp.lt.u32 	%p8, %r4, 4;
	@%p8 bra 	$L__BB0_8;
	add.s32 	%r28, %r39, %r3;
	mul.wide.u32 	%rd21, %r28, 4;
	add.s64 	%rd22, %rd2, %rd21;
	ld.global.f32 	%f41, [%rd22];
	mad.lo.s32 	%r29, %r39, %r19, %r2;
	mul.wide.s32 	%rd23, %r29, 4;
	add.s64 	%rd24, %rd1, %rd23;
	ld.global.f32 	%f42, [%rd24];
	fma.rn.f32 	%f43, %f41, %f42, %f67;
	cvt.u64.u32 	%rd25, %r3;
	cvt.u64.u32 	%rd26, %r39;
	add.s64 	%rd27, %rd26, %rd25;
	shl.b64 	%rd28, %rd27, 2;
	add.s64 	%rd29, %rd2, %rd28;
	ld.global.f32 	%f44, [%rd29+4];
	mul.wide.s32 	%rd30, %r19, 4;
	add.s64 	%rd31, %rd24, %rd30;
	ld.global.f32 	%f45, [%rd31];
	fma.rn.f32 	%f46, %f44, %f45, %f43;
	ld.global.f32 	%f47, [%rd29+8];
	add.s64 	%rd32, %rd31, %rd30;
	ld.global.f32 	%f48, [%rd32];
	fma.rn.f32 	%f49, %f47, %f48, %f46;
	ld.global.f32 	%f50, [%rd29+12];
	add.s64 	%rd33, %rd32, %rd30;
	ld.global.f32 	%f51, [%rd33];
	fma.rn.f32 	%f67, %f50, %f51, %f49;
	add.s32 	%r39, %r39, 4;
$L__BB0_8:
	setp.eq.s32 	%p9, %r13, 0;
	@%p9 bra 	$L__BB0_13;
	setp.eq.s32 	%p10, %r13, 1;
	@%p10 bra 	$L__BB0_11;
	add.s32 	%r30, %r39, %r3;
	mul.wide.u32 	%rd34, %r30, 4;
	add.s64 	%rd35, %rd2, %rd34;
	ld.global.f32 	%f53, [%rd35];
	mad.lo.s32 	%r31, %r39, %r19, %r2;
	mul.wide.s32 	%rd36, %r31, 4;
	add.s64 	%rd37, %rd1, %rd36;
	ld.global.f32 	%f54, [%rd37];
	fma.rn.f32 	%f55, %f53, %f54, %f67;
	cvt.u64.u32 	%rd38, %r3;
	cvt.u64.u32 	%rd39, %r39;
	add.s64 	%rd40, %rd39, %rd38;
	shl.b64 	%rd41, %rd40, 2;
	add.s64 	%rd42, %rd2, %rd41;
	ld.global.f32 	%f56, [%rd42+4];
	mul.wide.s32 	%rd43, %r19, 4;
	add.s64 	%rd44, %rd37, %rd43;
	ld.global.f32 	%f57, [%rd44];
	fma.rn.f32 	%f67, %f56, %f57, %f55;
	add.s32 	%r39, %r39, 2;
$L__BB0_11:
	and.b32  	%r32, %r18, 1;
	setp.eq.b32 	%p11, %r32, 1;
	not.pred 	%p12, %p11;
	@%p12 bra 	$L__BB0_13;
	add.s32 	%r33, %r39, %r3;
	mul.wide.u32 	%rd45, %r33, 4;
	add.s64 	%rd46, %rd2, %rd45;
	ld.global.f32 	%f58, [%rd46];
	mad.lo.s32 	%r34, %r39, %r19, %r2;
	mul.wide.s32 	%rd47, %r34, 4;
	add.s64 	%rd48, %rd1, %rd47;
	ld.global.f32 	%f59, [%rd48];
	fma.rn.f32 	%f67, %f58, %f59, %f67;
$L__BB0_13:
	mad.lo.s32 	%r35, %r19, %r1, %r2;
	cvta.to.global.u64 	%rd49, %rd6;
	mul.wide.s32 	%rd50, %r35, 4;
	add.s64 	%rd51, %rd49, %rd50;
	st.global.f32 	[%rd51], %f67;
$L__BB0_14:
	ret;

}
	// .globl	_Z11matMulTiledPfPKfS1_iii
.visible .entry _Z11matMulTiledPfPKfS1_iii(
	.param .u64 .ptr .align 1 _Z11matMulTiledPfPKfS1_iii_param_0,
	.param .u64 .ptr .align 1 _Z11matMulTiledPfPKfS1_iii_param_1,
	.param .u64 .ptr .align 1 _Z11matMulTiledPfPKfS1_iii_param_2,
	.param .u32 _Z11matMulTiledPfPKfS1_iii_param_3,
	.param .u32 _Z11matMulTiledPfPKfS1_iii_param_4,
	.param .u32 _Z11matMulTiledPfPKfS1_iii_param_5
)
{
	.reg .pred 	%p<12>;
	.reg .b32 	%r<43>;
	.reg .b32 	%f<63>;
	.reg .b64 	%rd<13>;
	// demoted variable
	.shared .align 4 .b8 _ZZ11matMulTiledPfPKfS1_iiiE3Ads[1024];
	// demoted variable
	.shared .align 4 .b8 _ZZ11matMulTiledPfPKfS1_iiiE3Bds[1024];
	ld.param.u64 	%rd4, [_Z11matMulTiledPfPKfS1_iii_param_0];
	ld.param.u64 	%rd5, [_Z11matMulTiledPfPKfS1_iii_param_1];
	ld.param.u64 	%rd6, [_Z11matMulTiledPfPKfS1_iii_param_2];
	ld.param.u32 	%r24, [_Z11matMulTiledPfPKfS1_iii_param_3];
	ld.param.u32 	%r25, [_Z11matMulTiledPfPKfS1_iii_param_4];
	ld.param.u32 	%r26, [_Z11matMulTiledPfPKfS1_iii_param_5];
	mov.u32 	%r27, %ctaid.x;
	mov.u32 	%r28, %ctaid.y;
	mov.u32 	%r38, %tid.x;
	mov.u32 	%r40, %tid.y;
	shl.b32 	%r29, %r28, 4;
	add.s32 	%r3, %r29, %r40;
	shl.b32 	%r4, %r27, 4;
	add.s32 	%r5, %r4, %r38;
	setp.lt.s32 	%p1, %r25, 1;
	mov.f32 	%f62, 0f00000000;
	@%p1 bra 	$L__BB1_7;
	add.s32 	%r30, %r25, 15;
	shr.u32 	%r31, %r30, 4;
	shl.b32 	%r32, %r40, 6;
	mov.u32 	%r33, _ZZ11matMulTiledPfPKfS1_iiiE3Ads;
	add.s32 	%r6, %r33, %r32;
	shl.b32 	%r34, %r38, 2;
	add.s32 	%r7, %r6, %r34;
	mov.u32 	%r35, _ZZ11matMulTiledPfPKfS1_iiiE3Bds;
	add.s32 	%r9, %r35, %r34;
	add.s32 	%r8, %r9, %r32;
	neg.s32 	%r42, %r31;
	mad.lo.s32 	%r36, %r40, %r26, %r38;
	add.s32 	%r41, %r36, %r4;
	shl.b32 	%r12, %r26, 4;
	mad.lo.s32 	%r39, %r25, %r3, %r38;
	cvta.to.global.u64 	%rd1, %rd5;
	cvta.to.global.u64 	%rd2, %rd6;
	mov.f32 	%f62, 0f00000000;
$L__BB1_2:
	setp.ge.s32 	%p2, %r3, %r24;
	mul.wide.s32 	%rd7, %r39, 4;
	add.s64 	%rd3, %rd1, %rd7;
	setp.ge.s32 	%p3, %r38, %r25;
	mov.f32 	%f60, 0f00000000;
	or.pred  	%p4, %p2, %p3;
	@%p4 bra 	$L__BB1_4;
	ld.global.f32 	%f60, [%rd3];
$L__BB1_4:
	setp.ge.s32 	%p5, %r5, %r26;
	st.shared.f32 	[%r7], %f60;
	setp.ge.s32 	%p6, %r40, %r25;
	mov.f32 	%f61, 0f00000000;
	or.pred  	%p7, %p5, %p6;
	@%p7 bra 	$L__BB1_6;
	mul.wide.s32 	%rd8, %r41, 4;
	add.s64 	%rd9, %rd2, %rd8;
	ld.global.f32 	%f61, [%rd9];
$L__BB1_6:
	st.shared.f32 	[%r8], %f61;
	bar.sync 	0;
	ld.shared.f32 	%f12, [%r6];
	ld.shared.f32 	%f13, [%r9];
	fma.rn.f32 	%f14, %f12, %f13, %f62;
	ld.shared.f32 	%f15, [%r6+4];
	ld.shared.f32 	%f16, [%r9+64];
	fma.rn.f32 	%f17, %f15, %f16, %f14;
	ld.shared.f32 	%f18, [%r6+8];
	ld.shared.f32 	%f19, [%r9+128];
	fma.rn.f32 	%f20, %f18, %f19, %f17;
	ld.shared.f32 	%f21, [%r6+12];
	ld.shared.f32 	%f22, [%r9+192];
	fma.rn.f32 	%f23, %f21, %f22, %f20;
	ld.shared.f32 	%f24, [%r6+16];
	ld.shared.f32 	%f25, [%r9+256];
	fma.rn.f32 	%f26, %f24, %f25, %f23;
	ld.shared.f32 	%f27, [%r6+20];
	ld.shared.f32 	%f28, [%r9+320];
	fma.rn.f32 	%f29, %f27, %f28, %f26;
	ld.shared.f32 	%f30, [%r6+24];
	ld.shared.f32 	%f31, [%r9+384];
	fma.rn.f32 	%f32, %f30, %f31, %f29;
	ld.shared.f32 	%f33, [%r6+28];
	ld.shared.f32 	%f34, [%r9+448];
	fma.rn.f32 	%f35, %f33, %f34, %f32;
	ld.shared.f32 	%f36, [%r6+32];
	ld.shared.f32 	%f37, [%r9+512];
	fma.rn.f32 	%f38, %f36, %f37, %f35;
	ld.shared.f32 	%f39, [%r6+36];
	ld.shared.f32 	%f40, [%r9+576];
	fma.rn.f32 	%f41, %f39, %f40, %f38;
	ld.shared.f32 	%f42, [%r6+40];
	ld.shared.f32 	%f43, [%r9+640];
	fma.rn.f32 	%f44, %f42, %f43, %f41;
	ld.shared.f32 	%f45, [%r6+44];
	ld.shared.f32 	%f46, [%r9+704];
	fma.rn.f32 	%f47, %f45, %f46, %f44;
	ld.shared.f32 	%f48, [%r6+48];
	ld.shared.f32 	%f49, [%r9+768];
	fma.rn.f32 	%f50, %f48, %f49, %f47;
	ld.shared.f32 	%f51, [%r6+52];
	ld.shared.f32 	%f52, [%r9+832];
	fma.rn.f32 	%f53, %f51, %f52, %f50;
	ld.shared.f32 	%f54, [%r6+56];
	ld.shared.f32 	%f55, [%r9+896];
	fma.rn.f32 	%f56, %f54, %f55, %f53;
	ld.shared.f32 	%f57, [%r6+60];
	ld.shared.f32 	%f58, [%r9+960];
	fma.rn.f32 	%f62, %f57, %f58, %f56;
	bar.sync 	0;
	add.s32 	%r42, %r42, 1;
	setp.ne.s32 	%p8, %r42, 0;
	add.s32 	%r41, %r41, %r12;
	add.s32 	%r40, %r40, 16;
	add.s32 	%r39, %r39, 16;
	add.s32 	%r38, %r38, 16;
	@%p8 bra 	$L__BB1_2;
$L__BB1_7:
	setp.ge.s32 	%p9, %r3, %r24;
	setp.ge.s32 	%p10, %r5, %r26;
	or.pred  	%p11, %p9, %p10;
	@%p11 bra 	$L__BB1_9;
	mad.lo.s32 	%r37, %r26, %r3, %r5;
	cvta.to.global.u64 	%rd10, %rd4;
	mul.wide.u32 	%rd11, %r37, 4;
	add.s64 	%rd12, %rd10, %rd11;
	st.global.f32 	[%rd12], %f62;
$L__BB1_9:
	ret;

}


// ===== COMPILED SASS (sm_100) =====

	.target	sm_100

	.elftype	@"ET_EXEC"


//--------------------- .note.nv.tkinfo           --------------------------
	.section	.note.nv.tkinfo,"",@"SHT_NOTE"
	.sectionflags	@"SHF_NOTE_NV_TKINFO"
	.tkinfo
        /*0018*/ 	.word	0x00000002
        /*0030*/ 	.string	""
        /*0030*/ 	.string	"ptxas"
        /*0030*/ 	.string	"Cuda compilation tools, release 13.0, V13.0.88"
        /*0030*/ 	.string	"Build cuda_13.0.r13.0/compiler.36424714_0"
        /*0030*/ 	.string	"-arch sm_100 -m 64 "



//--------------------- .note.nv.cuinfo           --------------------------
	.section	.note.nv.cuinfo,"",@"SHT_NOTE"
	.sectionflags	@"SHF_NOTE_NV_CUINFO"
        /*0018*/ 	.short	0x0002
        /*001a*/ 	.short	0x0064
        /*001c*/ 	.short	0x0082
	.zero		2


//--------------------- .nv.info                  --------------------------
	.section	.nv.info,"",@"SHT_CUDA_INFO"
	.align	4


	//----- nvinfo : EIATTR_REGCOUNT
	.align		4
        /*0000*/ 	.byte	0x04, 0x2f
        /*0002*/ 	.short	(.L_1 - .L_0)
	.align		4
.L_0:
        /*0004*/ 	.word	index@(_Z11matMulNaivePfPKfS1_iii)
        /*0008*/ 	.word	0x00000020


	//----- nvinfo : EIATTR_FRAME_SIZE
	.align		4
.L_1:
        /*000c*/ 	.byte	0x04, 0x11
        /*000e*/ 	.short	(.L_3 - .L_2)
	.align		4
.L_2:
        /*0010*/ 	.word	index@(_Z11matMulNaivePfPKfS1_iii)
        /*0014*/ 	.word	0x00000000


	//----- nvinfo : EIATTR_REGCOUNT
	.align		4
.L_3:
        /*0018*/ 	.byte	0x04, 0x2f
        /*001a*/ 	.short	(.L_5 - .L_4)
	.align		4
.L_4:
        /*001c*/ 	.word	index@(_Z11matMulTiledPfPKfS1_iii)
        /*0020*/ 	.word	0x00000020


	//----- nvinfo : EIATTR_FRAME_SIZE
	.align		4
.L_5:
        /*0024*/ 	.byte	0x04, 0x11
        /*0026*/ 	.short	(.L_7 - .L_6)
	.align		4
.L_6:
        /*0028*/ 	.word	index@(_Z11matMulTiledPfPKfS1_iii)
        /*002c*/ 	.word	0x00000000


	//----- nvinfo : EIATTR_MIN_STACK_SIZE
	.align		4
.L_7:
        /*0030*/ 	.byte	0x04, 0x12
        /*0032*/ 	.short	(.L_9 - .L_8)
	.align		4
.L_8:
        /*0034*/ 	.word	index@(_Z11matMulTiledPfPKfS1_iii)
        /*0038*/ 	.word	0x00000000


	//----- nvinfo : EIATTR_MIN_STACK_SIZE
	.align		4
.L_9:
        /*003c*/ 	.byte	0x04, 0x12
        /*003e*/ 	.short	(.L_11 - .L_10)
	.align		4
.L_10:
        /*0040*/ 	.word	index@(_Z11matMulNaivePfPKfS1_iii)
        /*0044*/ 	.word	0x00000000
.L_11:


//--------------------- .nv.compat                --------------------------
	.section	.nv.compat,"",@"SHT_CUDA_COMPAT_INFO"
	.align	4
        /*0000*/ 	.byte	0x02, 0x09, 0x00, 0x00, 0x02, 0x02, 0x01, 0x00, 0x02, 0x05, 0x05, 0x00, 0x03, 0x07, 0x01, 0x01
        /*0010*/ 	.byte	0x02, 0x03, 0x00, 0x00, 0x02, 0x06, 0x01, 0x00, 0x04, 0x0b, 0x08, 0x00, 0x09, 0x00, 0x00, 0x00
        /*0020*/ 	.byte	0x00, 0x00, 0x00, 0x00


//--------------------- .nv.info._Z11matMulTiledPfPKfS1_iii --------------------------
	.section	.nv.info._Z11matMulTiledPfPKfS1_iii,"",@"SHT_CUDA_INFO"
	.sectionflags	@""
	.align	4


	//----- nvinfo : EIATTR_CUDA_API_VERSION
	.align		4
        /*0000*/ 	.byte	0x04, 0x37
        /*0002*/ 	.short	(.L_13 - .L_12)
.L_12:
        /*0004*/ 	.word	0x00000082


	//----- nvinfo : EIATTR_KPARAM_INFO
	.align		4
.L_13:
        /*0008*/ 	.byte	0x04, 0x17
        /*000a*/ 	.short	(.L_15 - .L_14)
.L_14:
        /*000c*/ 	.word	0x00000000
        /*0010*/ 	.short	0x0005
        /*0012*/ 	.short	0x0020
        /*0014*/ 	.byte	0x00, 0xf0, 0x11, 0x00


	//----- nvinfo : EIATTR_KPARAM_INFO
	.align		4
.L_15:
        /*0018*/ 	.byte	0x04, 0x17
        /*001a*/ 	.short	(.L_17 - .L_16)
.L_16:
        /*001c*/ 	.word	0x00000000
        /*0020*/ 	.short	0x0004
        /*0022*/ 	.short	0x001c
        /*0024*/ 	.byte	0x00, 0xf0, 0x11, 0x00


	//----- nvinfo : EIATTR_KPARAM_INFO
	.align		4
.L_17:
        /*0028*/ 	.byte	0x04, 0x17
        /*002a*/ 	.short	(.L_19 - .L_18)
.L_18:
        /*002c*/ 	.word	0x00000000
        /*0030*/ 	.short	0x0003
        /*0032*/ 	.short	0x0018
        /*0034*/ 	.byte	0x00, 0xf0, 0x11, 0x00


	//----- nvinfo : EIATTR_KPARAM_INFO
	.align		4
.L_19:
        /*0038*/ 	.byte	0x04, 0x17
        /*003a*/ 	.short	(.L_21 - .L_20)
.L_20:
        /*003c*/ 	.word	0x00000000
        /*0040*/ 	.short	0x0002
        /*0042*/ 	.short	0x0010
        /*0044*/ 	.byte	0x00, 0xf5, 0x21, 0x00


	//----- nvinfo : EIATTR_KPARAM_INFO
	.align		4
.L_21:
        /*0048*/ 	.byte	0x04, 0x17
        /*004a*/ 	.short	(.L_23 - .L_22)
.L_22:
        /*004c*/ 	.word	0x00000000
        /*0050*/ 	.short	0x0001
        /*0052*/ 	.short	0x0008
        /*0054*/ 	.byte	0x00, 0xf5, 0x21, 0x00


	//----- nvinfo : EIATTR_KPARAM_INFO
	.align		4
.L_23:
        /*0058*/ 	.byte	0x04, 0x17
        /*005a*/ 	.short	(.L_25 - .L_24)
.L_24:
        /*005c*/ 	.word	0x00000000
        /*0060*/ 	.short	0x0000
        /*0062*/ 	.short	0x0000
        /*0064*/ 	.byte	0x00, 0xf5, 0x21, 0x00


	//----- nvinfo : EIATTR_SPARSE_MMA_MASK
	.align		4
.L_25:
        /*0068*/ 	.byte	0x03, 0x50
        /*006a*/ 	.short	0x0000


	//----- nvinfo : EIATTR_MAXREG_COUNT
	.align		4
        /*006c*/ 	.byte	0x03, 0x1b
        /*006e*/ 	.short	0x00ff


	//----- nvinfo : EIATTR_NUM_BARRIERS
	.align		4
        /*0070*/ 	.byte	0x02, 0x4c
        /*0072*/ 	.byte	0x01
	.zero		1


	//----- nvinfo : EIATTR_MERCURY_ISA_VERSION
	.align		4
        /*0074*/ 	.byte	0x03, 0x5f
        /*0076*/ 	.short	0x0101


	//----- nvinfo : EIATTR_VRC_CTA_INIT_COUNT
	.align		4
        /*0078*/ 	.byte	0x02, 0x4a
	.zero		1
	.zero		1


	//----- nvinfo : EIATTR_EXIT_INSTR_OFFSETS
	.align		4
        /*007c*/ 	.byte	0x04, 0x1c
        /*007e*/ 	.short	(.L_27 - .L_26)


	//   ....[0]....
.L_26:
        /*0080*/ 	.word	0x000005e0


	//   ....[1]....
        /*0084*/ 	.word	0x00000630


	//----- nvinfo : EIATTR_CBANK_PARAM_SIZE
	.align		4
.L_27:
        /*0088*/ 	.byte	0x03, 0x19
        /*008a*/ 	.short	0x0024


	//----- nvinfo : EIATTR_PARAM_CBANK
	.align		4
        /*008c*/ 	.byte	0x04, 0x0a
        /*008e*/ 	.short	(.L_29 - .L_28)
	.align		4
.L_28:
        /*0090*/ 	.word	index@(.nv.constant0._Z11matMulTiledPfPKfS1_iii)
        /*0094*/ 	.short	0x0380
        /*0096*/ 	.short	0x0024


	//----- nvinfo : EIATTR_SW_WAR
	.align		4
.L_29:
        /*0098*/ 	.byte	0x04, 0x36
        /*009a*/ 	.short	(.L_31 - .L_30)
.L_30:
        /*009c*/ 	.word	0x00000008
.L_31:


//--------------------- .nv.info._Z11matMulNaivePfPKfS1_iii --------------------------
	.section	.nv.info._Z11matMulNaivePfPKfS1_iii,"",@"SHT_CUDA_INFO"
	.sectionflags	@""
	.align	4


	//----- nvinfo : EIATTR_CUDA_API_VERSION
	.align		4
        /*0000*/ 	.byte	0x04, 0x37
        /*0002*/ 	.short	(.L_33 - .L_32)
.L_32:
        /*0004*/ 	.word	0x00000082


	//----- nvinfo : EIATTR_KPARAM_INFO
	.align		4
.L_33:
        /*0008*/ 	.byte	0x04, 0x17
        /*000a*/ 	.short	(.L_35 - .L_34)
.L_34:
        /*000c*/ 	.word	0x00000000
        /*0010*/ 	.short	0x0005
        /*0012*/ 	.short	0x0020
        /*0014*/ 	.byte	0x00, 0xf0, 0x11, 0x00


	//----- nvinfo : EIATTR_KPARAM_INFO
	.align		4
.L_35:
        /*0018*/ 	.byte	0x04, 0x17
        /*001a*/ 	.short	(.L_37 - .L_36)
.L_36:
        /*001c*/ 	.word	0x00000000
        /*0020*/ 	.short	0x0004
        /*0022*/ 	.short	0x001c
        /*0024*/ 	.byte	0x00, 0xf0, 0x11, 0x00


	//----- nvinfo : EIATTR_KPARAM_INFO
	.align		4
.L_37:
        /*0028*/ 	.byte	0x04, 0x17
        /*002a*/ 	.short	(.L_39 - .L_38)
.L_38:
        /*002c*/ 	.word	0x00000000
        /*0030*/ 	.short	0x0003
        /*0032*/ 	.short	0x0018
        /*0034*/ 	.byte	0x00, 0xf0, 0x11, 0x00


	//----- nvinfo : EIATTR_KPARAM_INFO
	.align		4
.L_39:
        /*0038*/ 	.byte	0x04, 0x17
        /*003a*/ 	.short	(.L_41 - .L_40)
.L_40:
        /*003c*/ 	.word	0x00000000
        /*0040*/ 	.short	0x0002
        /*0042*/ 	.short	0x0010
        /*0044*/ 	.byte	0x00, 0xf5, 0x21, 0x00


	//----- nvinfo : EIATTR_KPARAM_INFO
	.align		4
.L_41:
        /*0048*/ 	.byte	0x04, 0x17
        /*004a*/ 	.short	(.L_43 - .L_42)
.L_42:
        /*004c*/ 	.word	0x00000000
        /*0050*/ 	.short	0x0001
        /*0052*/ 	.short	0x0008
        /*0054*/ 	.byte	0x00, 0xf5, 0x21, 0x00


	//----- nvinfo : EIATTR_KPARAM_INFO
	.align		4
.L_43:
        /*0058*/ 	.byte	0x04, 0x17
        /*005a*/ 	.short	(.L_45 - .L_44)
.L_44:
        /*005c*/ 	.word	0x00000000
        /*0060*/ 	.short	0x0000
        /*0062*/ 	.short	0x0000
        /*0064*/ 	.byte	0x00, 0xf5, 0x21, 0x00


	//----- nvinfo : EIATTR_SPARSE_MMA_MASK
	.align		4
.L_45:
        /*0068*/ 	.byte	0x03, 0x50
        /*006a*/ 	.short	0x0000


	//----- nvinfo : EIATTR_MAXREG_COUNT
	.align		4
        /*006c*/ 	.byte	0x03, 0x1b
        /*006e*/ 	.short	0x00ff


	//----- nvinfo : EIATTR_MERCURY_ISA_VERSION
	.align		4
        /*0070*/ 	.byte	0x03, 0x5f
        /*0072*/ 	.short	0x0101


	//----- nvinfo : EIATTR_VRC_CTA_INIT_COUNT
	.align		4
        /*0074*/ 	.byte	0x02, 0x4a
	.zero		1
	.zero		1


	//----- nvinfo : EIATTR_EXIT_INSTR_OFFSETS
	.align		4
        /*0078*/ 	.byte	0x04, 0x1c
        /*007a*/ 	.short	(.L_47 - .L_46)


	//   ....[0]....
.L_46:
        /*007c*/ 	.word	0x000000d0


	//   ....[1]....
        /*0080*/ 	.word	0x000008f0


	//----- nvinfo : EIATTR_CBANK_PARAM_SIZE
	.align		4
.L_47:
        /*0084*/ 	.byte	0x03, 0x19
        /*0086*/ 	.short	0x0024


	//----- nvinfo : EIATTR_PARAM_CBANK
	.align		4
        /*0088*/ 	.byte	0x04, 0x0a
        /*008a*/ 	.short	(.L_49 - .L_48)
	.align		4
.L_48:
        /*008c*/ 	.word	index@(.nv.constant0._Z11matMulNaivePfPKfS1_iii)
        /*0090*/ 	.short	0x0380
        /*0092*/ 	.short	0x0024


	//----- nvinfo : EIATTR_SW_WAR
	.align		4
.L_49:
        /*0094*/ 	.byte	0x04, 0x36
        /*0096*/ 	.short	(.L_51 - .L_50)
.L_50:
        /*0098*/ 	.word	0x00000008
.L_51:


//--------------------- .nv.callgraph             --------------------------
	.section	.nv.callgraph,"",@"SHT_CUDA_CALLGRAPH"
	.align	4
	.sectionentsize	8
	.align		4
        /*0000*/ 	.word	0x00000000
	.align		4
        /*0004*/ 	.word	0xffffffff
	.align		4
        /*0008*/ 	.word	0x00000000
	.align		4
        /*000c*/ 	.word	0xfffffffe
	.align		4
        /*0010*/ 	.word	0x00000000
	.align		4
        /*0014*/ 	.word	0xfffffffd
	.align		4
        /*0018*/ 	.word	0x00000000
	.align		4
        /*001c*/ 	.word	0xfffffffc


//--------------------- .text._Z11matMulTiledPfPKfS1_iii --------------------------
	.section	.text._Z11matMulTiledPfPKfS1_iii,"ax",@progbits
	.align	128
        .global         _Z11matMulTiledPfPKfS1_iii
        .type           _Z11matMulTiledPfPKfS1_iii,@function
        .size           _Z11matMulTiledPfPKfS1_iii,(.L_x_8 - _Z11matMulTiledPfPKfS1_iii)
        .other          _Z11matMulTiledPfPKfS1_iii,@"STO_CUDA_ENTRY STV_DEFAULT"
_Z11matMulTiledPfPKfS1_iii:
.text._Z11matMulTiledPfPKfS1_iii:
[----:B------:R-:W-:Y:S01]  /*0000*/  LDC R1, c[0x0][0x37c] ;  /* 0x0000df00ff017b82 */ /* 0x000fe20000000800 */
[----:B------:R-:W0:Y:S01]  /*0010*/  S2R R12, SR_CTAID.Y ;  /* 0x00000000000c7919 */ /* 0x000e220000002600 */
[----:B------:R-:W1:Y:S01]  /*0020*/  LDCU UR10, c[0x0][0x39c] ;  /* 0x00007380ff0a77ac */ /* 0x000e620008000800 */
[----:B------:R-:W-:Y:S01]  /*0030*/  HFMA2 R23, -RZ, RZ, 0, 0 ;  /* 0x00000000ff177431 */ /* 0x000fe200000001ff */
[----:B------:R-:W0:Y:S01]  /*0040*/  S2R R0, SR_TID.Y ;  /* 0x0000000000007919 */ /* 0x000e220000002200 */
[----:B------:R-:W2:Y:S01]  /*0050*/  LDCU UR14, c[0x0][0x3a0] ;  /* 0x00007400ff0e77ac */ /* 0x000ea20008000800 */
[----:B------:R-:W3:Y:S01]  /*0060*/  S2R R5, SR_CTAID.X ;  /* 0x0000000000057919 */ /* 0x000ee20000002500 */
[----:B------:R-:W4:Y:S01]  /*0070*/  LDCU.64 UR8, c[0x0][0x358] ;  /* 0x00006b00ff0877ac */ /* 0x000f220008000a00 */
[----:B------:R-:W3:Y:S01]  /*0080*/  S2R R21, SR_TID.X ;  /* 0x0000000000157919 */ /* 0x000ee20000002100 */
[----:B-1----:R-:W-:Y:S01]  /*0090*/  UISETP.GE.AND UP0, UPT, UR10, 0x1, UPT ;  /* 0x000000010a00788c */ /* 0x002fe2000bf06270 */
[----:B0-----:R-:W-:-:S02]  /*00a0*/  LEA R12, R12, R0, 0x4 ;  /* 0x000000000c0c7211 */ /* 0x001fc400078e20ff */
[----:B---3--:R-:W-:-:S06]  /*00b0*/  LEA R13, R5, R21, 0x4 ;  /* 0x00000015050d7211 */ /* 0x008fcc00078e20ff */
[----:B--2-4-:R-:W-:Y:S05]  /*00c0*/  BRA.U !UP0, `(.L_x_0) ;  /* 0x0000000508387547 */ /* 0x014fea000b800000 */
[----:B------:R-:W0:Y:S01]  /*00d0*/  S2UR UR7, SR_CgaCtaId ;  /* 0x00000000000779c3 */ /* 0x000e220000008800 */
[----:B------:R-:W1:Y:S01]  /*00e0*/  LDCU UR11, c[0x0][0x3a0] ;  /* 0x00007400ff0b77ac */ /* 0x000e620008000800 */
[----:B------:R-:W-:Y:S01]  /*00f0*/  MOV R23, RZ ;  /* 0x000000ff00177202 */ /* 0x000fe20000000f00 */
[----:B------:R-:W-:Y:S01]  /*0100*/  IMAD R15, R12, UR10, R21 ;  /* 0x0000000a0c0f7c24 */ /* 0x000fe2000f8e0215 */
[----:B------:R-:W-:Y:S01]  /*0110*/  UMOV UR5, 0x400 ;  /* 0x0000040000057882 */ /* 0x000fe20000000000 */
[----:B------:R-:W-:-:S03]  /*0120*/  UIADD3 UR4, UPT, UPT, UR10, 0xf, URZ ;  /* 0x0000000f0a047890 */ /* 0x000fc6000fffe0ff */
[----:B------:R-:W2:Y:S01]  /*0130*/  LDC R16, c[0x0][0x3a0] ;  /* 0x0000e800ff107b82 */ /* 0x000ea20000000800 */
[----:B------:R-:W-:Y:S02]  /*0140*/  UIADD3 UR6, UPT, UPT, UR5, 0x400, URZ ;  /* 0x0000040005067890 */ /* 0x000fe4000fffe0ff */
[----:B------:R-:W-:Y:S01]  /*0150*/  USHF.R.U32.HI UR4, URZ, 0x4, UR4 ;  /* 0x00000004ff047899 */ /* 0x000fe20008011604 */
[----:B------:R-:W3:Y:S04]  /*0160*/  LDCU.64 UR12, c[0x0][0x398] ;  /* 0x00007300ff0c77ac */ /* 0x000ee80008000a00 */
[----:B------:R-:W4:Y:S01]  /*0170*/  LDC.64 R2, c[0x0][0x388] ;  /* 0x0000e200ff027b82 */ /* 0x000f220000000a00 */
[----:B------:R-:W-:Y:S01]  /*0180*/  UIADD3 UR4, UPT, UPT, -UR4, URZ, URZ ;  /* 0x000000ff04047290 */ /* 0x000fe2000fffe1ff */
[----:B-1----:R-:W-:Y:S01]  /*0190*/  IMAD R14, R0, UR11, R21 ;  /* 0x0000000b000e7c24 */ /* 0x002fe2000f8e0215 */
[----:B0-----:R-:W-:-:S04]  /*01a0*/  ULEA UR5, UR7, UR5, 0x18 ;  /* 0x0000000507057291 */ /* 0x001fc8000f8ec0ff */
[----:B------:R-:W-:Y:S01]  /*01b0*/  LEA R14, R5, R14, 0x4 ;  /* 0x0000000e050e7211 */ /* 0x000fe200078e20ff */
[----:B------:R-:W-:Y:S01]  /*01c0*/  ULEA UR6, UR7, UR6, 0x18 ;  /* 0x0000000607067291 */ /* 0x000fe2000f8ec0ff */
[----:B------:R-:W-:-:S05]  /*01d0*/  LEA R18, R0, UR5, 0x6 ;  /* 0x0000000500127c11 */ /* 0x000fca000f8e30ff */
[C---:B------:R-:W-:Y:S02]  /*01e0*/  LEA R19, R21.reuse, UR6, 0x2 ;  /* 0x0000000615137c11 */ /* 0x040fe4000f8e10ff */
[----:B------:R-:W-:Y:S02]  /*01f0*/  LEA R20, R21, R18, 0x2 ;  /* 0x0000001215147211 */ /* 0x000fe400078e10ff */
[----:B---3--:R-:W-:-:S07]  /*0200*/  LEA R17, R0, R19, 0x6 ;  /* 0x0000001300117211 */ /* 0x008fce00078e30ff */
.L_x_1:
[----:B------:R-:W-:Y:S01]  /*0210*/  ISETP.GE.AND P0, PT, R0, UR13, PT ;  /* 0x0000000d00007c0c */ /* 0x000fe2000bf06270 */
[----:B------:R-:W-:Y:S01]  /*0220*/  HFMA2 R22, -RZ, RZ, 0, 0 ;  /* 0x00000000ff167431 */ /* 0x000fe200000001ff */
[----:B------:R-:W-:Y:S01]  /*0230*/  ISETP.GE.AND P1, PT, R21, UR13, PT ;  /* 0x0000000d15007c0c */ /* 0x000fe2000bf26270 */
[----:B----4-:R-:W-:Y:S01]  /*0240*/  IMAD.WIDE R4, R15, 0x4, R2 ;  /* 0x000000040f047825 */ /* 0x010fe200078e0202 */
[----:B--2---:R-:W-:Y:S02]  /*0250*/  ISETP.GE.OR P0, PT, R13, R16, P0 ;  /* 0x000000100d00720c */ /* 0x004fe40000706670 */
[----:B------:R-:W-:Y:S02]  /*0260*/  ISETP.GE.OR P1, PT, R12, UR12, P1 ;  /* 0x0000000c0c007c0c */ /* 0x000fe40008f26670 */
[----:B------:R-:W-:-:S09]  /*0270*/  MOV R27, RZ ;  /* 0x000000ff001b7202 */ /* 0x000fd20000000f00 */
[----:B------:R-:W0:Y:S02]  /*0280*/  @!P0 LDC.64 R6, c[0x0][0x390] ;  /* 0x0000e400ff068b82 */ /* 0x000e240000000a00 */
[----:B------:R-:W2:Y:S01]  /*0290*/  @!P1 LDG.E R27, desc[UR8][R4.64] ;  /* 0x00000008041b9981 */ /* 0x000ea2000c1e1900 */
[----:B0-----:R-:W-:-:S05]  /*02a0*/  @!P0 IMAD.WIDE R6, R14, 0x4, R6 ;  /* 0x000000040e068825 */ /* 0x001fca00078e0206 */
[----:B------:R-:W3:Y:S01]  /*02b0*/  @!P0 LDG.E R22, desc[UR8][R6.64] ;  /* 0x0000000806168981 */ /* 0x000ee2000c1e1900 */
[----:B------:R-:W-:-:S04]  /*02c0*/  UIADD3 UR4, UPT, UPT, UR4, 0x1, URZ ;  /* 0x0000000104047890 */ /* 0x000fc8000fffe0ff */
[----:B------:R-:W-:Y:S01]  /*02d0*/  UISETP.NE.AND UP0, UPT, UR4, URZ, UPT ;  /* 0x000000ff0400728c */ /* 0x000fe2000bf05270 */
[----:B------:R-:W-:Y:S02]  /*02e0*/  IADD3 R0, PT, PT, R0, 0x10, RZ ;  /* 0x0000001000007810 */ /* 0x000fe40007ffe0ff */
[----:B------:R-:W-:Y:S02]  /*02f0*/  IADD3 R15, PT, PT, R15, 0x10, RZ ;  /* 0x000000100f0f7810 */ /* 0x000fe40007ffe0ff */
[----:B------:R-:W-:Y:S02]  /*0300*/  IADD3 R21, PT, PT, R21, 0x10, RZ ;  /* 0x0000001015157810 */ /* 0x000fe40007ffe0ff */
[----:B------:R-:W-:Y:S01]  /*0310*/  LEA R14, R16, R14, 0x4 ;  /* 0x0000000e100e7211 */ /* 0x000fe200078e20ff */
[----:B--2---:R-:W-:Y:S04]  /*0320*/  STS [R20], R27 ;  /* 0x0000001b14007388 */ /* 0x004fe80000000800 */
[----:B---3--:R-:W-:Y:S01]  /*0330*/  STS [R17], R22 ;  /* 0x0000001611007388 */ /* 0x008fe20000000800 */
[----:B------:R-:W-:Y:S06]  /*0340*/  BAR.SYNC.DEFER_BLOCKING 0x0 ;  /* 0x0000000000007b1d */ /* 0x000fec0000010000 */
[----:B------:R-:W-:Y:S04]  /*0350*/  LDS R26, [R19] ;  /* 0x00000000131a7984 */ /* 0x000fe80000000800 */
[----:B------:R-:W0:Y:S04]  /*0360*/  LDS.128 R8, [R18] ;  /* 0x0000000012087984 */ /* 0x000e280000000c00 */
[----:B------:R-:W1:Y:S04]  /*0370*/  LDS R29, [R19+0x40] ;  /* 0x00004000131d7984 */ /* 0x000e680000000800 */
[----:B------:R-:W2:Y:S04]  /*0380*/  LDS R25, [R19+0x80] ;  /* 0x0000800013197984 */ /* 0x000ea80000000800 */
[----:B------:R-:W3:Y:S04]  /*0390*/  LDS R24, [R19+0xc0] ;  /* 0x0000c00013187984 */ /* 0x000ee80000000800 */
[----:B------:R-:W-:Y:S04]  /*03a0*/  LDS.128 R4, [R18+0x10] ;  /* 0x0000100012047984 */ /* 0x000fe80000000c00 */
[----:B------:R-:W-:Y:S04]  /*03b0*/  LDS R22, [R19+0x140] ;  /* 0x0001400013167984 */ /* 0x000fe80000000800 */
[----:B------:R-:W-:Y:S01]  /*03c0*/  LDS R27, [R19+0x200] ;  /* 0x00020000131b7984 */ /* 0x000fe20000000800 */
[----:B0-----:R-:W-:-:S03]  /*03d0*/  FFMA R8, R8, R26, R23 ;  /* 0x0000001a08087223 */ /* 0x001fc60000000017 */
[----:B------:R-:W0:Y:S01]  /*03e0*/  LDS R23, [R19+0x100] ;  /* 0x0001000013177984 */ /* 0x000e220000000800 */
[----:B-1----:R-:W-:-:S03]  /*03f0*/  FFMA R8, R29, R9, R8 ;  /* 0x000000091d087223 */ /* 0x002fc60000000008 */
[----:B------:R-:W-:Y:S01]  /*0400*/  LDS R26, [R19+0x1c0] ;  /* 0x0001c000131a7984 */ /* 0x000fe20000000800 */
[----:B--2---:R-:W-:-:S03]  /*0410*/  FFMA R9, R25, R10, R8 ;  /* 0x0000000a19097223 */ /* 0x004fc60000000008 */
[----:B------:R-:W1:Y:S01]  /*0420*/  LDS R25, [R19+0x180] ;  /* 0x0001800013197984 */ /* 0x000e620000000800 */
[----:B---3--:R-:W-:-:S03]  /*0430*/  FFMA R9, R24, R11, R9 ;  /* 0x0000000b18097223 */ /* 0x008fc60000000009 */
[----:B------:R-:W-:Y:S01]  /*0440*/  LDS R24, [R19+0x240] ;  /* 0x0002400013187984 */ /* 0x000fe20000000800 */
[----:B0-----:R-:W-:-:S03]  /*0450*/  FFMA R23, R4, R23, R9 ;  /* 0x0000001704177223 */ /* 0x001fc60000000009 */
[----:B------:R-:W0:Y:S01]  /*0460*/  LDS.128 R8, [R18+0x20] ;  /* 0x0000200012087984 */ /* 0x000e220000000c00 */
[----:B------:R-:W-:-:S03]  /*0470*/  FFMA R22, R22, R5, R23 ;  /* 0x0000000516167223 */ /* 0x000fc60000000017 */
[----:B------:R-:W2:Y:S01]  /*0480*/  LDS R23, [R19+0x280] ;  /* 0x0002800013177984 */ /* 0x000ea20000000800 */
[----:B-1----:R-:W-:-:S03]  /*0490*/  FFMA R25, R25, R6, R22 ;  /* 0x0000000619197223 */ /* 0x002fc60000000016 */
[----:B------:R-:W1:Y:S01]  /*04a0*/  LDS R22, [R19+0x2c0] ;  /* 0x0002c00013167984 */ /* 0x000e620000000800 */
[----:B------:R-:W-:-:S03]  /*04b0*/  FFMA R7, R26, R7, R25 ;  /* 0x000000071a077223 */ /* 0x000fc60000000019 */
[----:B------:R-:W-:Y:S01]  /*04c0*/  LDS R25, [R19+0x300] ;  /* 0x0003000013197984 */ /* 0x000fe20000000800 */
[----:B0-----:R-:W-:-:S03]  /*04d0*/  FFMA R27, R8, R27, R7 ;  /* 0x0000001b081b7223 */ /* 0x001fc60000000007 */
[----:B------:R-:W0:Y:S01]  /*04e0*/  LDS.128 R4, [R18+0x30] ;  /* 0x0000300012047984 */ /* 0x000e220000000c00 */
[----:B------:R-:W-:-:S03]  /*04f0*/  FFMA R24, R24, R9, R27 ;  /* 0x0000000918187223 */ /* 0x000fc6000000001b */
[----:B------:R-:W3:Y:S04]  /*0500*/  LDS R27, [R19+0x340] ;  /* 0x00034000131b7984 */ /* 0x000ee80000000800 */
[----:B------:R-:W4:Y:S04]  /*0510*/  LDS R9, [R19+0x380] ;  /* 0x0003800013097984 */ /* 0x000f280000000800 */
[----:B------:R-:W5:Y:S01]  /*0520*/  LDS R8, [R19+0x3c0] ;  /* 0x0003c00013087984 */ /* 0x000f620000000800 */
[----:B--2---:R-:W-:-:S04]  /*0530*/  FFMA R23, R23, R10, R24 ;  /* 0x0000000a17177223 */ /* 0x004fc80000000018 */
[----:B-1----:R-:W-:-:S04]  /*0540*/  FFMA R11, R22, R11, R23 ;  /* 0x0000000b160b7223 */ /* 0x002fc80000000017 */
[----:B0-----:R-:W-:-:S04]  /*0550*/  FFMA R4, R4, R25, R11 ;  /* 0x0000001904047223 */ /* 0x001fc8000000000b */
[----:B---3--:R-:W-:-:S04]  /*0560*/  FFMA R4, R27, R5, R4 ;  /* 0x000000051b047223 */ /* 0x008fc80000000004 */
[----:B----4-:R-:W-:-:S04]  /*0570*/  FFMA R9, R9, R6, R4 ;  /* 0x0000000609097223 */ /* 0x010fc80000000004 */
[----:B-----5:R-:W-:Y:S01]  /*0580*/  FFMA R23, R8, R7, R9 ;  /* 0x0000000708177223 */ /* 0x020fe20000000009 */
[----:B------:R-:W-:Y:S06]  /*0590*/  BAR.SYNC.DEFER_BLOCKING 0x0 ;  /* 0x0000000000007b1d */ /* 0x000fec0000010000 */
[----:B------:R-:W-:Y:S05]  /*05a0*/  BRA.U UP0, `(.L_x_1) ;  /* 0xfffffffd00187547 */ /* 0x000fea000b83ffff */
.L_x_0:
[----:B------:R-:W0:Y:S01]  /*05b0*/  LDCU UR4, c[0x0][0x398] ;  /* 0x00007300ff0477ac */ /* 0x000e220008000800 */
[----:B------:R-:W-:-:S04]  /*05c0*/  ISETP.GE.AND P0, PT, R13, UR14, PT ;  /* 0x0000000e0d007c0c */ /* 0x000fc8000bf06270 */
[----:B0-----:R-:W-:-:S13]  /*05d0*/  ISETP.GE.OR P0, PT, R12, UR4, P0 ;  /* 0x000000040c007c0c */ /* 0x001fda0008706670 */
[----:B------:R-:W-:Y:S05]  /*05e0*/  @P0 EXIT ;  /* 0x000000000000094d */ /* 0x000fea0003800000 */
[----:B------:R-:W0:Y:S01]  /*05f0*/  LDC.64 R2, c[0x0][0x380] ;  /* 0x0000e000ff027b82 */ /* 0x000e220000000a00 */
[----:B------:R-:W-:-:S04]  /*0600*/  IMAD R13, R12, UR14, R13 ;  /* 0x0000000e0c0d7c24 */ /* 0x000fc8000f8e020d */
[----:B0-----:R-:W-:-:S05]  /*0610*/  IMAD.WIDE.U32 R2, R13, 0x4, R2 ;  /* 0x000000040d027825 */ /* 0x001fca00078e0002 */
[----:B------:R-:W-:Y:S01]  /*0620*/  STG.E desc[UR8][R2.64], R23 ;  /* 0x0000001702007986 */ /* 0x000fe2000c101908 */
[----:B------:R-:W-:Y:S05]  /*0630*/  EXIT ;  /* 0x000000000000794d */ /* 0x000fea0003800000 */
.L_x_2:
[----:B------:R-:W-:-:S00]  /*0640*/  BRA `(.L_x_2) ;  /* 0xfffffffc00fc7947 */ /* 0x000fc0000383ffff */
[----:B------:R-:W-:-:S00]  /*0650*/  NOP ;  /* 0x0000000000007918 */ /* 0x000fc00000000000 */
        /* <DEDUP_REMOVED lines=10> */
.L_x_8:


//--------------------- .text._Z11matMulNaivePfPKfS1_iii --------------------------
	.section	.text._Z11matMulNaivePfPKfS1_iii,"ax",@progbits
	.align	128
        .global         _Z11matMulNaivePfPKfS1_iii
        .type           _Z11matMulNaivePfPKfS1_iii,@function
        .size           _Z11matMulNaivePfPKfS1_iii,(.L_x_9 - _Z11matMulNaivePfPKfS1_iii)
        .other          _Z11matMulNaivePfPKfS1_iii,@"STO_CUDA_ENTRY STV_DEFAULT"
_Z11matMulNaivePfPKfS1_iii:
.text._Z11matMulNaivePfPKfS1_iii:
[----:B------:R-:W-:Y:S01]  /*0000*/  LDC R1, c[0x0][0x37c] ;  /* 0x0000df00ff017b82 */ /* 0x000fe20000000800 */
[----:B------:R-:W0:Y:S07]  /*0010*/  S2R R5, SR_TID.X ;  /* 0x0000000000057919 */ /* 0x000e2e0000002100 */
[----:B------:R-:W1:Y:S01]  /*0020*/  LDC R16, c[0x0][0x364] ;  /* 0x0000d900ff107b82 */ /* 0x000e620000000800 */
[----:B------:R-:W2:Y:S01]  /*0030*/  LDCU UR6, c[0x0][0x398] ;  /* 0x00007300ff0677ac */ /* 0x000ea20008000800 */
[----:B------:R-:W1:Y:S06]  /*0040*/  S2R R3, SR_TID.Y ;  /* 0x0000000000037919 */ /* 0x000e6c0000002200 */
[----:B------:R-:W0:Y:S08]  /*0050*/  S2UR UR5, SR_CTAID.X ;  /* 0x00000000000579c3 */ /* 0x000e300000002500 */
[----:B------:R-:W0:Y:S08]  /*0060*/  LDC R0, c[0x0][0x360] ;  /* 0x0000d800ff007b82 */ /* 0x000e300000000800 */
[----:B------:R-:W1:Y:S08]  /*0070*/  S2UR UR4, SR_CTAID.Y ;  /* 0x00000000000479c3 */ /* 0x000e700000002600 */
[----:B------:R-:W3:Y:S01]  /*0080*/  LDC R17, c[0x0][0x3a0] ;  /* 0x0000e800ff117b82 */ /* 0x000ee20000000800 */
[----:B0-----:R-:W-:-:S02]  /*0090*/  IMAD R0, R0, UR5, R5 ;  /* 0x0000000500007c24 */ /* 0x001fc4000f8e0205 */
[----:B-1----:R-:W-:-:S03]  /*00a0*/  IMAD R16, R16, UR4, R3 ;  /* 0x0000000410107c24 */ /* 0x002fc6000f8e0203 */
[----:B---3--:R-:W-:-:S04]  /*00b0*/  ISETP.GE.AND P0, PT, R0, R17, PT ;  /* 0x000000110000720c */ /* 0x008fc80003f06270 */
[----:B--2---:R-:W-:-:S13]  /*00c0*/  ISETP.GE.OR P0, PT, R16, UR6, P0 ;  /* 0x0000000610007c0c */ /* 0x004fda0008706670 */
[----:B------:R-:W-:Y:S05]  /*00d0*/  @P0 EXIT ;  /* 0x000000000000094d */ /* 0x000fea0003800000 */
[----:B------:R-:W0:Y:S01]  /*00e0*/  LDC R19, c[0x0][0x39c] ;  /* 0x0000e700ff137b82 */ /* 0x000e220000000800 */
[----:B------:R-:W1:Y:S01]  /*00f0*/  LDCU.64 UR4, c[0x0][0x358] ;  /* 0x00006b00ff0477ac */ /* 0x000e620008000a00 */
[----:B------:R-:W-:Y:S01]  /*0100*/  HFMA2 R24, -RZ, RZ, 0, 0 ;  /* 0x00000000ff187431 */ /* 0x000fe200000001ff */
[----:B0-----:R-:W-:-:S13]  /*0110*/  ISETP.GE.AND P0, PT, R19, 0x1, PT ;  /* 0x000000011300780c */ /* 0x001fda0003f06270 */
[----:B-1----:R-:W-:Y:S05]  /*0120*/  @!P0 BRA `(.L_x_3) ;  /* 0x0000000400e08947 */ /* 0x002fea0003800000 */
[C---:B------:R-:W-:Y:S01]  /*0130*/  ISETP.GE.U32.AND P1, PT, R19.reuse, 0x8, PT ;  /* 0x000000081300780c */ /* 0x040fe20003f26070 */
[----:B------:R-:W-:Y:S01]  /*0140*/  IMAD R20, R16, R19, RZ ;  /* 0x0000001310147224 */ /* 0x000fe200078e02ff */
[----:B------:R-:W-:Y:S02]  /*0150*/  LOP3.LUT R27, R19, 0x7, RZ, 0xc0, !PT ;  /* 0x00000007131b7812 */ /* 0x000fe400078ec0ff */
[----:B------:R-:W-:Y:S02]  /*0160*/  MOV R24, RZ ;  /* 0x000000ff00187202 */ /* 0x000fe40000000f00 */
[----:B------:R-:W-:Y:S02]  /*0170*/  ISETP.NE.AND P0, PT, R27, RZ, PT ;  /* 0x000000ff1b00720c */ /* 0x000fe40003f05270 */
[----:B------:R-:W-:-:S05]  /*0180*/  MOV R21, RZ ;  /* 0x000000ff00157202 */ /* 0x000fca0000000f00 */
[----:B------:R-:W-:Y:S06]  /*0190*/  @!P1 BRA `(.L_x_4) ;  /* 0x0000000000c49947 */ /* 0x000fec0003800000 */
[----:B------:R-:W0:Y:S01]  /*01a0*/  LDC.64 R2, c[0x0][0x388] ;  /* 0x0000e200ff027b82 */ /* 0x000e220000000a00 */
[----:B------:R-:W-:Y:S02]  /*01b0*/  LOP3.LUT R21, R19, 0x7ffffff8, RZ, 0xc0, !PT ;  /* 0x7ffffff813157812 */ /* 0x000fe400078ec0ff */
[----:B------:R-:W-:Y:S02]  /*01c0*/  MOV R24, RZ ;  /* 0x000000ff00187202 */ /* 0x000fe40000000f00 */
[----:B------:R-:W-:Y:S02]  /*01d0*/  MOV R18, R0 ;  /* 0x0000000000127202 */ /* 0x000fe40000000f00 */
[----:B------:R-:W-:Y:S01]  /*01e0*/  IADD3 R22, PT, PT, -R21, RZ, RZ ;  /* 0x000000ff15167210 */ /* 0x000fe20007ffe1ff */
[----:B0-----:R-:W-:-:S03]  /*01f0*/  IMAD.WIDE.U32 R2, R20, 0x4, R2 ;  /* 0x0000000414027825 */ /* 0x001fc600078e0002 */
[----:B------:R-:W-:-:S04]  /*0200*/  IADD3 R4, P1, PT, R2, 0x10, RZ ;  /* 0x0000001002047810 */ /* 0x000fc80007f3e0ff */
[----:B------:R-:W-:-:S09]  /*0210*/  IADD3.X R5, PT, PT, RZ, R3, RZ, P1, !PT ;  /* 0x00000003ff057210 */ /* 0x000fd20000ffe4ff */
.L_x_5:
[----:B------:R-:W0:Y:S01]  /*0220*/  LDC.64 R14, c[0x0][0x390] ;  /* 0x0000e400ff0e7b82 */ /* 0x000e220000000a00 */
[----:B------:R-:W-:Y:S02]  /*0230*/  MOV R2, R4 ;  /* 0x0000000400027202 */ /* 0x000fe40000000f00 */
[----:B------:R-:W-:-:S05]  /*0240*/  MOV R3, R5 ;  /* 0x0000000500037202 */ /* 0x000fca0000000f00 */
[----:B------:R-:W2:Y:S04]  /*0250*/  LDG.E R25, desc[UR4][R2.64+-0x10] ;  /* 0xfffff00402197981 */ /* 0x000ea8000c1e1900 */
[----:B------:R-:W3:Y:S04]  /*0260*/  LDG.E R23, desc[UR4][R2.64+-0xc] ;  /* 0xfffff40402177981 */ /* 0x000ee8000c1e1900 */
[----:B------:R-:W4:Y:S04]  /*0270*/  LDG.E R29, desc[UR4][R2.64+-0x8] ;  /* 0xfffff804021d7981 */ /* 0x000f28000c1e1900 */
[----:B------:R-:W5:Y:S01]  /*0280*/  LDG.E R28, desc[UR4][R2.64+-0x4] ;  /* 0xfffffc04021c7981 */ /* 0x000f62000c1e1900 */
[----:B0-----:R-:W-:-:S05]  /*0290*/  IMAD.WIDE R14, R18, 0x4, R14 ;  /* 0x00000004120e7825 */ /* 0x001fca00078e020e */
[----:B------:R0:W2:Y:S01]  /*02a0*/  LDG.E R26, desc[UR4][R14.64] ;  /* 0x000000040e1a7981 */ /* 0x0000a2000c1e1900 */
[----:B------:R-:W-:-:S04]  /*02b0*/  IMAD.WIDE R12, R17, 0x4, R14 ;  /* 0x00000004110c7825 */ /* 0x000fc800078e020e */
[C---:B------:R-:W-:Y:S02]  /*02c0*/  IMAD.WIDE R4, R17.reuse, 0x4, R12 ;  /* 0x0000000411047825 */ /* 0x040fe400078e020c */
[----:B------:R-:W3:Y:S02]  /*02d0*/  LDG.E R12, desc[UR4][R12.64] ;  /* 0x000000040c0c7981 */ /* 0x000ee4000c1e1900 */
[C---:B------:R-:W-:Y:S02]  /*02e0*/  IMAD.WIDE R8, R17.reuse, 0x4, R4 ;  /* 0x0000000411087825 */ /* 0x040fe400078e0204 */
[----:B------:R-:W4:Y:S02]  /*02f0*/  LDG.E R4, desc[UR4][R4.64] ;  /* 0x0000000404047981 */ /* 0x000f24000c1e1900 */
[C---:B------:R-:W-:Y:S02]  /*0300*/  IMAD.WIDE R6, R17.reuse, 0x4, R8 ;  /* 0x0000000411067825 */ /* 0x040fe400078e0208 */
[----:B------:R-:W5:Y:S02]  /*0310*/  LDG.E R8, desc[UR4][R8.64] ;  /* 0x0000000408087981 */ /* 0x000f64000c1e1900 */
[----:B------:R-:W-:-:S02]  /*0320*/  IMAD.WIDE R10, R17, 0x4, R6 ;  /* 0x00000004110a7825 */ /* 0x000fc400078e0206 */
[----:B------:R-:W5:Y:S04]  /*0330*/  LDG.E R5, desc[UR4][R2.64] ;  /* 0x0000000402057981 */ /* 0x000f68000c1e1900 */
[----:B------:R-:W5:Y:S01]  /*0340*/  LDG.E R6, desc[UR4][R6.64] ;  /* 0x0000000406067981 */ /* 0x000f62000c1e1900 */
[----:B0-----:R-:W-:-:S03]  /*0350*/  IMAD.WIDE R14, R17, 0x4, R10 ;  /* 0x00000004110e7825 */ /* 0x001fc600078e020a */
[----:B------:R-:W5:Y:S04]  /*0360*/  LDG.E R10, desc[UR4][R10.64] ;  /* 0x000000040a0a7981 */ /* 0x000f68000c1e1900 */
[----:B------:R-:W5:Y:S04]  /*0370*/  LDG.E R13, desc[UR4][R14.64] ;  /* 0x000000040e0d7981 */ /* 0x000f68000c1e1900 */
[----:B------:R-:W5:Y:S04]  /*0380*/  LDG.E R7, desc[UR4][R2.64+0x4] ;  /* 0x0000040402077981 */ /* 0x000f68000c1e1900 */
[----:B------:R-:W5:Y:S01]  /*0390*/  LDG.E R9, desc[UR4][R2.64+0xc] ;  /* 0x00000c0402097981 */ /* 0x000f62000c1e1900 */
[----:B--2---:R-:W-:Y:S01]  /*03a0*/  FFMA R26, R25, R26, R24 ;  /* 0x0000001a191a7223 */ /* 0x004fe20000000018 */
[----:B------:R-:W-:-:S02]  /*03b0*/  IMAD.WIDE R24, R17, 0x4, R14 ;  /* 0x0000000411187825 */ /* 0x000fc400078e020e */
[----:B------:R-:W2:Y:S04]  /*03c0*/  LDG.E R14, desc[UR4][R2.64+0x8] ;  /* 0x00000804020e7981 */ /* 0x000ea8000c1e1900 */
[----:B------:R-:W2:Y:S01]  /*03d0*/  LDG.E R24, desc[UR4][R24.64] ;  /* 0x0000000418187981 */ /* 0x000ea2000c1e1900 */
[----:B---3--:R-:W-:Y:S01]  /*03e0*/  FFMA R12, R23, R12, R26 ;  /* 0x0000000c170c7223 */ /* 0x008fe2000000001a */
[----:B------:R-:W-:-:S03]  /*03f0*/  IADD3 R22, PT, PT, R22, 0x8, RZ ;  /* 0x0000000816167810 */ /* 0x000fc60007ffe0ff */
[----:B----4-:R-:W-:Y:S01]  /*0400*/  FFMA R29, R29, R4, R12 ;  /* 0x000000041d1d7223 */ /* 0x010fe2000000000c */
[----:B------:R-:W-:-:S03]  /*0410*/  ISETP.NE.AND P1, PT, R22, RZ, PT ;  /* 0x000000ff1600720c */ /* 0x000fc60003f25270 */
[----:B-----5:R-:W-:Y:S01]  /*0420*/  FFMA R8, R28, R8, R29 ;  /* 0x000000081c087223 */ /* 0x020fe2000000001d */
[----:B------:R-:W-:-:S03]  /*0430*/  IADD3 R4, P2, PT, R2, 0x20, RZ ;  /* 0x0000002002047810 */ /* 0x000fc60007f5e0ff */
[----:B------:R-:W-:Y:S01]  /*0440*/  FFMA R6, R5, R6, R8 ;  /* 0x0000000605067223 */ /* 0x000fe20000000008 */
[----:B------:R-:W-:Y:S02]  /*0450*/  IADD3.X R5, PT, PT, RZ, R3, RZ, P2, !PT ;  /* 0x00000003ff057210 */ /* 0x000fe400017fe4ff */
[----:B------:R-:W-:Y:S01]  /*0460*/  LEA R18, R17, R18, 0x3 ;  /* 0x0000001211127211 */ /* 0x000fe200078e18ff */
[----:B------:R-:W-:-:S04]  /*0470*/  FFMA R7, R7, R10, R6 ;  /* 0x0000000a07077223 */ /* 0x000fc80000000006 */
[----:B--2---:R-:W-:-:S04]  /*0480*/  FFMA R14, R14, R13, R7 ;  /* 0x0000000d0e0e7223 */ /* 0x004fc80000000007 */
[----:B------:R-:W-:Y:S01]  /*0490*/  FFMA R24, R9, R24, R14 ;  /* 0x0000001809187223 */ /* 0x000fe2000000000e */
[----:B------:R-:W-:Y:S06]  /*04a0*/  @P1 BRA `(.L_x_5) ;  /* 0xfffffffc005c1947 */ /* 0x000fec000383ffff */
.L_x_4:
[----:B------:R-:W-:Y:S05]  /*04b0*/  @!P0 BRA `(.L_x_3) ;  /* 0x0000000000fc8947 */ /* 0x000fea0003800000 */
[----:B------:R-:W-:Y:S02]  /*04c0*/  ISETP.GE.U32.AND P1, PT, R27, 0x4, PT ;  /* 0x000000041b00780c */ /* 0x000fe40003f26070 */
[----:B------:R-:W-:-:S04]  /*04d0*/  LOP3.LUT R14, R19, 0x3, RZ, 0xc0, !PT ;  /* 0x00000003130e7812 */ /* 0x000fc800078ec0ff */
[----:B------:R-:W-:-:S07]  /*04e0*/  ISETP.NE.AND P0, PT, R14, RZ, PT ;  /* 0x000000ff0e00720c */ /* 0x000fce0003f05270 */
[----:B------:R-:W-:Y:S06]  /*04f0*/  @!P1 BRA `(.L_x_6) ;  /* 0x00000000006c9947 */ /* 0x000fec0003800000 */
[----:B------:R-:W0:Y:S01]  /*0500*/  LDC.64 R4, c[0x0][0x390] ;  /* 0x0000e400ff047b82 */ /* 0x000e220000000a00 */
[----:B------:R-:W1:Y:S01]  /*0510*/  LDCU.64 UR6, c[0x0][0x388] ;  /* 0x00007100ff0677ac */ /* 0x000e620008000a00 */
[----:B------:R-:W-:Y:S01]  /*0520*/  IMAD R7, R21, R17, R0 ;  /* 0x0000001115077224 */ /* 0x000fe200078e0200 */
[CC--:B------:R-:W-:Y:S02]  /*0530*/  IADD3 R3, PT, PT, R20.reuse, R21.reuse, RZ ;  /* 0x0000001514037210 */ /* 0x0c0fe40007ffe0ff */
[----:B------:R-:W-:-:S03]  /*0540*/  IADD3 R8, P1, PT, R20, R21, RZ ;  /* 0x0000001514087210 */ /* 0x000fc60007f3e0ff */
[----:B------:R-:W2:Y:S01]  /*0550*/  LDC.64 R12, c[0x0][0x388] ;  /* 0x0000e200ff0c7b82 */ /* 0x000ea20000000a00 */
[----:B0-----:R-:W-:-:S04]  /*0560*/  IMAD.WIDE R4, R7, 0x4, R4 ;  /* 0x0000000407047825 */ /* 0x001fc800078e0204 */
[----:B------:R-:W-:Y:S02]  /*0570*/  IMAD.WIDE R6, R17, 0x4, R4 ;  /* 0x0000000411067825 */ /* 0x000fe400078e0204 */
[----:B------:R-:W3:Y:S02]  /*0580*/  LDG.E R4, desc[UR4][R4.64] ;  /* 0x0000000404047981 */ /* 0x000ee4000c1e1900 */
[----:B--2---:R-:W-:Y:S01]  /*0590*/  IMAD.WIDE.U32 R12, R3, 0x4, R12 ;  /* 0x00000004030c7825 */ /* 0x004fe200078e000c */
[----:B------:R-:W-:Y:S02]  /*05a0*/  IADD3.X R3, PT, PT, RZ, RZ, RZ, P1, !PT ;  /* 0x000000ffff037210 */ /* 0x000fe40000ffe4ff */
[----:B-1----:R-:W-:-:S03]  /*05b0*/  LEA R2, P1, R8, UR6, 0x2 ;  /* 0x0000000608027c11 */ /* 0x002fc6000f8210ff */
[----:B------:R-:W3:Y:S01]  /*05c0*/  LDG.E R13, desc[UR4][R12.64] ;  /* 0x000000040c0d7981 */ /* 0x000ee2000c1e1900 */
[----:B------:R-:W-:Y:S01]  /*05d0*/  LEA.HI.X R3, R8, UR7, R3, 0x2, P1 ;  /* 0x0000000708037c11 */ /* 0x000fe200088f1403 */
[C---:B------:R-:W-:Y:S02]  /*05e0*/  IMAD.WIDE R8, R17.reuse, 0x4, R6 ;  /* 0x0000000411087825 */ /* 0x040fe400078e0206 */
[----:B------:R-:W2:Y:S04]  /*05f0*/  LDG.E R6, desc[UR4][R6.64] ;  /* 0x0000000406067981 */ /* 0x000ea8000c1e1900 */
[----:B------:R-:W2:Y:S01]  /*0600*/  LDG.E R15, desc[UR4][R2.64+0x4] ;  /* 0x00000404020f7981 */ /* 0x000ea2000c1e1900 */
[----:B------:R-:W-:-:S03]  /*0610*/  IMAD.WIDE R10, R17, 0x4, R8 ;  /* 0x00000004110a7825 */ /* 0x000fc600078e0208 */
[----:B------:R-:W4:Y:S04]  /*0620*/  LDG.E R22, desc[UR4][R8.64] ;  /* 0x0000000408167981 */ /* 0x000f28000c1e1900 */
[----:B------:R-:W4:Y:S04]  /*0630*/  LDG.E R18, desc[UR4][R2.64+0x8] ;  /* 0x0000080402127981 */ /* 0x000f28000c1e1900 */
[----:B------:R-:W5:Y:S04]  /*0640*/  LDG.E R26, desc[UR4][R2.64+0xc] ;  /* 0x00000c04021a7981 */ /* 0x000f68000c1e1900 */
[----:B------:R-:W5:Y:S01]  /*0650*/  LDG.E R10, desc[UR4][R10.64] ;  /* 0x000000040a0a7981 */ /* 0x000f62000c1e1900 */
[----:B------:R-:W-:Y:S01]  /*0660*/  IADD3 R21, PT, PT, R21, 0x4, RZ ;  /* 0x0000000415157810 */ /* 0x000fe20007ffe0ff */
[----:B---3--:R-:W-:-:S04]  /*0670*/  FFMA R24, R13, R4, R24 ;  /* 0x000000040d187223 */ /* 0x008fc80000000018 */
[----:B--2---:R-:W-:-:S04]  /*0680*/  FFMA R15, R15, R6, R24 ;  /* 0x000000060f0f7223 */ /* 0x004fc80000000018 */
[----:B----4-:R-:W-:-:S04]  /*0690*/  FFMA R15, R18, R22, R15 ;  /* 0x00000016120f7223 */ /* 0x010fc8000000000f */
[----:B-----5:R-:W-:-:S07]  /*06a0*/  FFMA R24, R26, R10, R15 ;  /* 0x0000000a1a187223 */ /* 0x020fce000000000f */
.L_x_6:
[----:B------:R-:W-:Y:S05]  /*06b0*/  @!P0 BRA `(.L_x_3) ;  /* 0x00000000007c8947 */ /* 0x000fea0003800000 */
[----:B------:R-:W-:Y:S02]  /*06c0*/  ISETP.NE.AND P1, PT, R14, 0x1, PT ;  /* 0x000000010e00780c */ /* 0x000fe40003f25270 */
[----:B------:R-:W-:-:S04]  /*06d0*/  LOP3.LUT R19, R19, 0x1, RZ, 0xc0, !PT ;  /* 0x0000000113137812 */ /* 0x000fc800078ec0ff */
[----:B------:R-:W-:-:S07]  /*06e0*/  ISETP.NE.U32.AND P0, PT, R19, 0x1, PT ;  /* 0x000000011300780c */ /* 0x000fce0003f05070 */
[----:B------:R-:W0:Y:S01]  /*06f0*/  @P1 LDC.64 R10, c[0x0][0x388] ;  /* 0x0000e200ff0a1b82 */ /* 0x000e220000000a00 */
[CC--:B------:R-:W-:Y:S02]  /*0700*/  @P1 IADD3 R13, PT, PT, R20.reuse, R21.reuse, RZ ;  /* 0x00000015140d1210 */ /* 0x0c0fe40007ffe0ff */
[----:B------:R-:W-:-:S04]  /*0710*/  @P1 IADD3 R12, P2, PT, R20, R21, RZ ;  /* 0x00000015140c1210 */ /* 0x000fc80007f5e0ff */
[----:B------:R-:W-:Y:S01]  /*0720*/  @P1 IADD3.X R14, PT, PT, RZ, RZ, RZ, P2, !PT ;  /* 0x000000ffff0e1210 */ /* 0x000fe200017fe4ff */
[----:B------:R-:W1:Y:S08]  /*0730*/  @P1 LDC.64 R8, c[0x0][0x390] ;  /* 0x0000e400ff081b82 */ /* 0x000e700000000a00 */
[----:B------:R-:W2:Y:S08]  /*0740*/  @P1 LDC.64 R6, c[0x0][0x388] ;  /* 0x0000e200ff061b82 */ /* 0x000eb00000000a00 */
[----:B------:R-:W3:Y:S01]  /*0750*/  @!P0 LDC.64 R4, c[0x0][0x388] ;  /* 0x0000e200ff048b82 */ /* 0x000ee20000000a00 */
[----:B0-----:R-:W-:-:S04]  /*0760*/  @P1 IMAD.WIDE.U32 R10, R13, 0x4, R10 ;  /* 0x000000040d0a1825 */ /* 0x001fc800078e000a */
[C---:B------:R-:W-:Y:S01]  /*0770*/  @P1 IMAD R13, R21.reuse, R17, R0 ;  /* 0x00000011150d1224 */ /* 0x040fe200078e0200 */
[----:B------:R-:W-:Y:S01]  /*0780*/  @P1 IADD3 R21, PT, PT, R21, 0x2, RZ ;  /* 0x0000000215151810 */ /* 0x000fe20007ffe0ff */
[----:B------:R-:W4:Y:S01]  /*0790*/  @P1 LDG.E R11, desc[UR4][R10.64] ;  /* 0x000000040a0b1981 */ /* 0x000f22000c1e1900 */
[----:B------:R-:W0:Y:S01]  /*07a0*/  @!P0 LDC.64 R2, c[0x0][0x390] ;  /* 0x0000e400ff028b82 */ /* 0x000e220000000a00 */
[----:B-1----:R-:W-:Y:S01]  /*07b0*/  @P1 IMAD.WIDE R8, R13, 0x4, R8 ;  /* 0x000000040d081825 */ /* 0x002fe200078e0208 */
[----:B------:R-:W-:Y:S02]  /*07c0*/  @!P0 IADD3 R15, PT, PT, R20, R21, RZ ;  /* 0x00000015140f8210 */ /* 0x000fe40007ffe0ff */
[----:B--2---:R-:W-:Y:S01]  /*07d0*/  @P1 LEA R6, P2, R12, R6, 0x2 ;  /* 0x000000060c061211 */ /* 0x004fe200078410ff */
[----:B------:R-:W-:-:S03]  /*07e0*/  @!P0 IMAD R21, R21, R17, R0 ;  /* 0x0000001115158224 */ /* 0x000fc600078e0200 */
[----:B------:R-:W-:Y:S01]  /*07f0*/  @P1 LEA.HI.X R7, R12, R7, R14, 0x2, P2 ;  /* 0x000000070c071211 */ /* 0x000fe200010f140e */
[----:B------:R-:W-:Y:S01]  /*0800*/  @P1 IMAD.WIDE R12, R17, 0x4, R8 ;  /* 0x00000004110c1825 */ /* 0x000fe200078e0208 */
[----:B------:R-:W4:Y:S03]  /*0810*/  @P1 LDG.E R14, desc[UR4][R8.64] ;  /* 0x00000004080e1981 */ /* 0x000f26000c1e1900 */
[----:B---3--:R-:W-:Y:S01]  /*0820*/  @!P0 IMAD.WIDE.U32 R4, R15, 0x4, R4 ;  /* 0x000000040f048825 */ /* 0x008fe200078e0004 */
[----:B------:R-:W2:Y:S04]  /*0830*/  @P1 LDG.E R6, desc[UR4][R6.64+0x4] ;  /* 0x0000040406061981 */ /* 0x000ea8000c1e1900 */
[----:B------:R-:W2:Y:S01]  /*0840*/  @P1 LDG.E R12, desc[UR4][R12.64] ;  /* 0x000000040c0c1981 */ /* 0x000ea2000c1e1900 */
[----:B0-----:R-:W-:-:S03]  /*0850*/  @!P0 IMAD.WIDE R2, R21, 0x4, R2 ;  /* 0x0000000415028825 */ /* 0x001fc600078e0202 */
[----:B------:R-:W3:Y:S04]  /*0860*/  @!P0 LDG.E R5, desc[UR4][R4.64] ;  /* 0x0000000404058981 */ /* 0x000ee8000c1e1900 */
[----:B------:R-:W3:Y:S01]  /*0870*/  @!P0 LDG.E R2, desc[UR4][R2.64] ;  /* 0x0000000402028981 */ /* 0x000ee2000c1e1900 */
[----:B----4-:R-:W-:-:S04]  /*0880*/  @P1 FFMA R11, R11, R14, R24 ;  /* 0x0000000e0b0b1223 */ /* 0x010fc80000000018 */
[----:B--2---:R-:W-:-:S04]  /*0890*/  @P1 FFMA R24, R6, R12, R11 ;  /* 0x0000000c06181223 */ /* 0x004fc8000000000b */
[----:B---3--:R-:W-:-:S07]  /*08a0*/  @!P0 FFMA R24, R5, R2, R24 ;  /* 0x0000000205188223 */ /* 0x008fce0000000018 */
.L_x_3:
[----:B------:R-:W0:Y:S01]  /*08b0*/  LDC.64 R2, c[0x0][0x380] ;  /* 0x0000e000ff027b82 */ /* 0x000e220000000a00 */
[----:B------:R-:W-:-:S04]  /*08c0*/  IMAD R17, R16, R17, R0 ;  /* 0x0000001110117224 */ /* 0x000fc800078e0200 */
[----:B0-----:R-:W-:-:S05]  /*08d0*/  IMAD.WIDE R2, R17, 0x4, R2 ;  /* 0x0000000411027825 */ /* 0x001fca00078e0202 */
[----:B------:R-:W-:Y:S01]  /*08e0*/  STG.E desc[UR4][R2.64], R24 ;  /* 0x0000001802007986 */ /* 0x000fe2000c101904 */
[----:B------:R-:W-:Y:S05]  /*08f0*/  EXIT ;  /* 0x000000000000794d */ /* 0x000fea0003800000 */
.L_x_7:
        /* <DEDUP_REMOVED lines=16> */
.L_x_9:


//--------------------- .nv.shared._Z11matMulTiledPfPKfS1_iii --------------------------
	.section	.nv.shared._Z11matMulTiledPfPKfS1_iii,"aw",@nobits
	.sectionflags	@""
	.align	4
.nv.shared._Z11matMulTiledPfPKfS1_iii:
	.zero		3072


//--------------------- .nv.shared.reserved.0     --------------------------
	.section	.nv.shared.reserved.0,"aw",@nobits
	.weak		__nv_reservedSMEM_offset_0_alias
	.size		__nv_reservedSMEM_offset_0_alias, 0, 64
	.other		__nv_reservedSMEM_offset_0_alias,@"STO_CUDA_RESERVED_SHARED STV_DEFAULT"
__nv_reservedSMEM_offset_0_alias:
	.zero		0
	.zero		64


//--------------------- .nv.constant0._Z11matMulTiledPfPKfS1_iii --------------------------
	.section	.nv.constant0._Z11matMulTiledPfPKfS1_iii,"a",@progbits
	.sectionflags	@""
	.align	4
.nv.constant0._Z11matMulTiledPfPKfS1_iii:
	.zero		932


//--------------------- .nv.constant0._Z11matMulNaivePfPKfS1_iii --------------------------
	.section	.nv.constant0._Z11matMulNaivePfPKfS1_iii,"a",@progbits
	.sectionflags	@""
	.align	4
.nv.constant0._Z11matMulNaivePfPKfS1_iii:
	.zero		932


//--------------------- SYMBOLS --------------------------

	.type		.nv.reservedSmem.offset0,@object
	.size		.nv.reservedSmem.offset0,0x4
	.type		.nv.reservedSmem.cap,@object
	.size		.nv.reservedSmem.cap,0x4
